	.headerflags	@"EF_CUDA_TEXMODE_UNIFIED EF_CUDA_64BIT_ADDRESS EF_CUDA_ACCELERATORS EF_CUDA_SM90 EF_CUDA_VIRTUAL_SM(EF_CUDA_SM90)"
	.elftype	@"ET_EXEC"


//--------------------- .nv.info                  --------------------------
	.section	.nv.info,"",@"SHT_CUDA_INFO"
	.align	4


	//----- nvinfo : EIATTR_REGCOUNT
	.align		4
        /*0000*/ 	.byte	0x04, 0x2f
        /*0002*/ 	.short	(.L_1 - .L_0)
	.align		4
.L_0:
        /*0004*/ 	.word	index@(triton_poi_fused_cat_16)
        /*0008*/ 	.word	0x00000013


	//----- nvinfo : EIATTR_MIN_STACK_SIZE
	.align		4
.L_1:
        /*000c*/ 	.byte	0x04, 0x12
        /*000e*/ 	.short	(.L_3 - .L_2)
	.align		4
.L_2:
        /*0010*/ 	.word	index@(triton_poi_fused_cat_16)
        /*0014*/ 	.word	0x00000000


	//----- nvinfo : EIATTR_FRAME_SIZE
	.align		4
.L_3:
        /*0018*/ 	.byte	0x04, 0x11
        /*001a*/ 	.short	(.L_5 - .L_4)
	.align		4
.L_4:
        /*001c*/ 	.word	index@(triton_poi_fused_cat_16)
        /*0020*/ 	.word	0x00000000


	//----- nvinfo : EIATTR_MIN_STACK_SIZE
	.align		4
.L_5:
        /*0024*/ 	.byte	0x04, 0x12
        /*0026*/ 	.short	(.L_7 - .L_6)
	.align		4
.L_6:
        /*0028*/ 	.word	index@(triton_poi_fused_cat_16)
        /*002c*/ 	.word	0x00000000
.L_7:


//--------------------- .nv.info.triton_poi_fused_cat_16 --------------------------
	.section	.nv.info.triton_poi_fused_cat_16,"",@"SHT_CUDA_INFO"
	.sectionflags	@""
	.align	4


	//----- nvinfo : EIATTR_CUDA_API_VERSION
	.align		4
        /*0000*/ 	.byte	0x04, 0x37
        /*0002*/ 	.short	(.L_9 - .L_8)
.L_8:
        /*0004*/ 	.word	0x0000007c


	//----- nvinfo : EIATTR_KPARAM_INFO
	.align		4
.L_9:
        /*0008*/ 	.byte	0x04, 0x17
        /*000a*/ 	.short	(.L_11 - .L_10)
.L_10:
        /*000c*/ 	.word	0x00000000
        /*0010*/ 	.short	0x0004
        /*0012*/ 	.short	0x0020
        /*0014*/ 	.byte	0x00, 0xf0, 0x11, 0x00


	//----- nvinfo : EIATTR_KPARAM_INFO
	.align		4
.L_11:
        /*0018*/ 	.byte	0x04, 0x17
        /*001a*/ 	.short	(.L_13 - .L_12)
.L_12:
        /*001c*/ 	.word	0x00000000
        /*0020*/ 	.short	0x0003
        /*0022*/ 	.short	0x0018
        /*0024*/ 	.byte	0x00, 0xf4, 0x21, 0x00


	//----- nvinfo : EIATTR_KPARAM_INFO
	.align		4
.L_13:
        /*0028*/ 	.byte	0x04, 0x17
        /*002a*/ 	.short	(.L_15 - .L_14)
.L_14:
        /*002c*/ 	.word	0x00000000
        /*0030*/ 	.short	0x0002
        /*0032*/ 	.short	0x0010
        /*0034*/ 	.byte	0x00, 0xf4, 0x21, 0x00


	//----- nvinfo : EIATTR_KPARAM_INFO
	.align		4
.L_15:
        /*0038*/ 	.byte	0x04, 0x17
        /*003a*/ 	.short	(.L_17 - .L_16)
.L_16:
        /*003c*/ 	.word	0x00000000
        /*0040*/ 	.short	0x0001
        /*0042*/ 	.short	0x0008
        /*0044*/ 	.byte	0x00, 0xf4, 0x21, 0x00


	//----- nvinfo : EIATTR_KPARAM_INFO
	.align		4
.L_17:
        /*0048*/ 	.byte	0x04, 0x17
        /*004a*/ 	.short	(.L_19 - .L_18)
.L_18:
        /*004c*/ 	.word	0x00000000
        /*0050*/ 	.short	0x0000
        /*0052*/ 	.short	0x0000
        /*0054*/ 	.byte	0x00, 0xf4, 0x21, 0x00


	//----- nvinfo : EIATTR_SPARSE_MMA_MASK
	.align		4
.L_19:
        /*0058*/ 	.byte	0x03, 0x50
        /*005a*/ 	.short	0x0000


	//----- nvinfo : EIATTR_MAXREG_COUNT
	.align		4
        /*005c*/ 	.byte	0x03, 0x1b
        /*005e*/ 	.short	0x00ff


	//----- nvinfo : EIATTR_EXIT_INSTR_OFFSETS
	.align		4
        /*0060*/ 	.byte	0x04, 0x1c
        /*0062*/ 	.short	(.L_21 - .L_20)


	//   ....[0]....
.L_20:
        /*0064*/ 	.word	0x00000350


	//----- nvinfo : EIATTR_REQNTID
	.align		4
.L_21:
        /*0068*/ 	.byte	0x04, 0x10
        /*006a*/ 	.short	(.L_23 - .L_22)
.L_22:
        /*006c*/ 	.word	0x00000100
        /*0070*/ 	.word	0x00000001
        /*0074*/ 	.word	0x00000001


	//----- nvinfo : EIATTR_CBANK_PARAM_SIZE
	.align		4
.L_23:
        /*0078*/ 	.byte	0x03, 0x19
        /*007a*/ 	.short	0x0024


	//----- nvinfo : EIATTR_PARAM_CBANK
	.align		4
        /*007c*/ 	.byte	0x04, 0x0a
        /*007e*/ 	.short	(.L_25 - .L_24)
	.align		4
.L_24:
        /*0080*/ 	.word	index@(.nv.constant0.triton_poi_fused_cat_16)
        /*0084*/ 	.short	0x0210
        /*0086*/ 	.short	0x0024


	//----- nvinfo : EIATTR_SW_WAR
	.align		4
.L_25:
        /*0088*/ 	.byte	0x04, 0x36
        /*008a*/ 	.short	(.L_27 - .L_26)
.L_26:
        /*008c*/ 	.word	0x00000008
.L_27:


//--------------------- .nv.callgraph             --------------------------
	.section	.nv.callgraph,"",@"SHT_CUDA_CALLGRAPH"
	.align	4
	.sectionentsize	8
	.align		4
        /*0000*/ 	.word	0x00000000
	.align		4
        /*0004*/ 	.word	0xffffffff
	.align		4
        /*0008*/ 	.word	0x00000000
	.align		4
        /*000c*/ 	.word	0xfffffffe
	.align		4
        /*0010*/ 	.word	0x00000000
	.align		4
        /*0014*/ 	.word	0xfffffffd
	.align		4
        /*0018*/ 	.word	0x00000000
	.align		4
        /*001c*/ 	.word	0xfffffffc


//--------------------- .text.triton_poi_fused_cat_16 --------------------------
	.section	.text.triton_poi_fused_cat_16,"ax",@progbits
	.align	128
        .global         triton_poi_fused_cat_16
        .type           triton_poi_fused_cat_16,@function
        .size           triton_poi_fused_cat_16,(.L_x_1 - triton_poi_fused_cat_16)
        .other          triton_poi_fused_cat_16,@"STO_CUDA_ENTRY STV_DEFAULT"
triton_poi_fused_cat_16:
.text.triton_poi_fused_cat_16:
[----:B------:R-:W-:Y:S01]  /*0000*/  LDC R1, c[0x0][0x28] ;  /* 0x00000a00ff017b82 */ /* 0x000fe20000000800 */
[----:B------:R-:W1:Y:S07]  /*0010*/  S2R R0, SR_TID.X ;  /* 0x0000000000007919 */ /* 0x000e6e0000002100 */
[----:B------:R-:W2:Y:S01]  /*0020*/  LDC.64 R4, c[0x0][0x218] ;  /* 0x00008600ff047b82 */ /* 0x000ea20000000a00 */
[----:B------:R-:W-:Y:S01]  /*0030*/  ULDC.64 UR6, c[0x0][0x220] ;  /* 0x0000880000067ab9 */ /* 0x000fe20000000a00 */
[----:B------:R-:W-:Y:S01]  /*0040*/  ULDC.64 UR4, c[0x0][0x208] ;  /* 0x0000820000047ab9 */ /* 0x000fe20000000a00 */
[----:B------:R-:W3:Y:S01]  /*0050*/  S2R R3, SR_CTAID.X ;  /* 0x0000000000037919 */ /* 0x000ee20000002500 */
[----:B-1----:R-:W-:-:S05]  /*0060*/  IMAD.SHL.U32 R0, R0, 0x2, RZ ;  /* 0x0000000200007824 */ /* 0x002fca00078e00ff */
[----:B------:R-:W-:-:S05]  /*0070*/  LOP3.LUT R0, R0, 0x1fe, RZ, 0xc0, !PT ;  /* 0x000001fe00007812 */ /* 0x000fca00078ec0ff */
[----:B---3--:R-:W-:Y:S02]  /*0080*/  IMAD R0, R3, 0x200, R0 ;  /* 0x0000020003007824 */ /* 0x008fe400078e0200 */
[----:B------:R-:W1:Y:S03]  /*0090*/  LDC.64 R2, c[0x0][0x210] ;  /* 0x00008400ff027b82 */ /* 0x000e660000000a00 */
[----:B------:R-:W-:-:S04]  /*00a0*/  SHF.R.S32.HI R7, RZ, 0x1f, R0 ;  /* 0x0000001fff077819 */ /* 0x000fc80000011400 */
[CC--:B------:R-:W-:Y:S02]  /*00b0*/  LEA.HI R6, R7.reuse, R0.reuse, RZ, 0x8 ;  /* 0x0000000007067211 */ /* 0x0c0fe400078f40ff */
[----:B------:R-:W-:Y:S02]  /*00c0*/  LEA.HI R10, R7, R0, RZ, 0xf ;  /* 0x00000000070a7211 */ /* 0x000fe400078f78ff */
[----:B------:R-:W-:Y:S02]  /*00d0*/  SHF.R.S32.HI R8, RZ, 0x8, R6 ;  /* 0x00000008ff087819 */ /* 0x000fe40000011406 */
[----:B------:R-:W-:Y:S02]  /*00e0*/  LOP3.LUT R7, R6, 0xffffff00, RZ, 0xc0, !PT ;  /* 0xffffff0006077812 */ /* 0x000fe400078ec0ff */
[----:B------:R-:W-:Y:S02]  /*00f0*/  LEA.HI R9, R8, R8, RZ, 0x7 ;  /* 0x0000000808097211 */ /* 0x000fe400078f38ff */
[----:B------:R-:W-:Y:S01]  /*0100*/  SHF.R.S32.HI R11, RZ, 0xf, R10 ;  /* 0x0000000fff0b7819 */ /* 0x000fe2000001140a */
[----:B------:R-:W-:Y:S01]  /*0110*/  IMAD.IADD R7, R0, 0x1, -R7 ;  /* 0x0000000100077824 */ /* 0x000fe200078e0a07 */
[----:B------:R-:W-:-:S03]  /*0120*/  LOP3.LUT R9, R9, 0xffffff80, RZ, 0xc0, !PT ;  /* 0xffffff8009097812 */ /* 0x000fc600078ec0ff */
[----:B------:R-:W-:Y:S01]  /*0130*/  IMAD.SHL.U32 R6, R11, 0x4000, RZ ;  /* 0x000040000b067824 */ /* 0x000fe200078e00ff */
[----:B------:R-:W-:Y:S01]  /*0140*/  LOP3.LUT R11, R10, 0xffff8000, RZ, 0xc0, !PT ;  /* 0xffff80000a0b7812 */ /* 0x000fe200078ec0ff */
[----:B------:R-:W-:Y:S01]  /*0150*/  IMAD.IADD R9, R8, 0x1, -R9 ;  /* 0x0000000108097824 */ /* 0x000fe200078e0a09 */
[----:B------:R-:W-:Y:S02]  /*0160*/  SHF.R.S32.HI R10, RZ, 0x1f, R7 ;  /* 0x0000001fff0a7819 */ /* 0x000fe40000011407 */
[----:B------:R-:W-:Y:S01]  /*0170*/  SHF.R.S32.HI R13, RZ, 0x1f, R6 ;  /* 0x0000001fff0d7819 */ /* 0x000fe20000011406 */
[C---:B------:R-:W-:Y:S01]  /*0180*/  IMAD.SHL.U32 R8, R9.reuse, 0x100, RZ ;  /* 0x0000010009087824 */ /* 0x040fe200078e00ff */
[C---:B------:R-:W-:Y:S01]  /*0190*/  ISETP.GE.AND P0, PT, R9.reuse, 0x40, PT ;  /* 0x000000400900780c */ /* 0x040fe20003f06270 */
[----:B--2---:R-:W-:Y:S01]  /*01a0*/  IMAD.WIDE R4, R9, 0x4, R4 ;  /* 0x0000000409047825 */ /* 0x004fe200078e0204 */
[----:B------:R-:W-:Y:S02]  /*01b0*/  IADD3 R11, R6, R0, -R11 ;  /* 0x00000000060b7210 */ /* 0x000fe40007ffe80b */
[----:B------:R-:W-:-:S02]  /*01c0*/  IADD3 R7, P1, P2, R8, R7, R6 ;  /* 0x0000000708077210 */ /* 0x000fc40007a3e006 */
[----:B------:R-:W-:Y:S01]  /*01d0*/  SHF.R.S32.HI R8, RZ, 0x1f, R8 ;  /* 0x0000001fff087819 */ /* 0x000fe20000011408 */
[----:B-1----:R-:W-:-:S03]  /*01e0*/  IMAD.WIDE R2, R11, 0x4, R2 ;  /* 0x000000040b027825 */ /* 0x002fc600078e0202 */
[----:B------:R-:W-:Y:S02]  /*01f0*/  IADD3.X R8, R8, R10, R13, P1, P2 ;  /* 0x0000000a08087210 */ /* 0x000fe40000fe440d */
[----:B------:R-:W-:Y:S02]  /*0200*/  CS2R R10, SRZ ;  /* 0x00000000000a7805 */ /* 0x000fe4000001ff00 */
[----:B------:R-:W-:Y:S02]  /*0210*/  ISETP.GT.AND P1, PT, R9, 0x3f, PT ;  /* 0x0000003f0900780c */ /* 0x000fe40003f24270 */
[----:B------:R-:W-:Y:S02]  /*0220*/  CS2R R12, SRZ ;  /* 0x00000000000c7805 */ /* 0x000fe4000001ff00 */
[C---:B------:R-:W-:Y:S02]  /*0230*/  LEA R6, P2, R7.reuse, UR6, 0x2 ;  /* 0x0000000607067c11 */ /* 0x040fe4000f8410ff */
[----:B------:R-:W-:Y:S01]  /*0240*/  CS2R R14, SRZ ;  /* 0x00000000000e7805 */ /* 0x000fe2000001ff00 */
[----:B------:R-:W2:Y:S01]  /*0250*/  @!P0 LDG.E.64 R10, desc[UR4][R2.64] ;  /* 0x00000004020a8981 */ /* 0x000ea2000c1e1b00 */
[----:B------:R-:W-:-:S02]  /*0260*/  LEA.HI.X R7, R7, UR7, R8, 0x2, P2 ;  /* 0x0000000707077c11 */ /* 0x000fc400090f1408 */
[----:B------:R-:W1:Y:S01]  /*0270*/  LDC.64 R8, c[0x0][0x228] ;  /* 0x00008a00ff087b82 */ /* 0x000e620000000a00 */
[----:B------:R-:W3:Y:S04]  /*0280*/  @!P0 LDG.E.EL R12, desc[UR4][R4.64] ;  /* 0x00000004040c8981 */ /* 0x000ee8000c2e1900 */
[----:B------:R-:W4:Y:S04]  /*0290*/  @!P0 LDG.E.EL R13, desc[UR4][R4.64] ;  /* 0x00000004040d8981 */ /* 0x000f28000c2e1900 */
[----:B------:R-:W5:Y:S01]  /*02a0*/  @P1 LDG.E.64 R14, desc[UR4][R6.64+-0x10000] ;  /* 0xff000004060e1981 */ /* 0x000f62000c1e1b00 */
[----:B--2---:R-:W-:-:S02]  /*02b0*/  SEL R10, R10, RZ, !P0 ;  /* 0x000000ff0a0a7207 */ /* 0x004fc40004000000 */
[----:B------:R-:W-:Y:S02]  /*02c0*/  SEL R16, R11, RZ, !P0 ;  /* 0x000000ff0b107207 */ /* 0x000fe40004000000 */
[----:B---3--:R-:W-:Y:S02]  /*02d0*/  SEL R3, R12, RZ, !P0 ;  /* 0x000000ff0c037207 */ /* 0x008fe40004000000 */
[----:B----4-:R-:W-:-:S03]  /*02e0*/  SEL R13, R13, RZ, !P0 ;  /* 0x000000ff0d0d7207 */ /* 0x010fc60004000000 */
[----:B------:R-:W-:Y:S01]  /*02f0*/  FADD R12, R10, R3 ;  /* 0x000000030a0c7221 */ /* 0x000fe20000000000 */
[----:B-1----:R-:W-:Y:S01]  /*0300*/  IMAD.WIDE R2, R0, 0x4, R8 ;  /* 0x0000000400027825 */ /* 0x002fe200078e0208 */
[----:B-----5:R-:W-:-:S03]  /*0310*/  @P0 SEL R12, R14, RZ, P1 ;  /* 0x000000ff0e0c0207 */ /* 0x020fc60000800000 */
[----:B------:R-:W-:Y:S01]  /*0320*/  FADD R13, R16, R13 ;  /* 0x0000000d100d7221 */ /* 0x000fe20000000000 */
[----:B------:R-:W-:-:S05]  /*0330*/  @P0 SEL R13, R15, RZ, P1 ;  /* 0x000000ff0f0d0207 */ /* 0x000fca0000800000 */
[----:B------:R-:W-:Y:S01]  /*0340*/  STG.E.64 desc[UR4][R2.64], R12 ;  /* 0x0000000c02007986 */ /* 0x000fe2000c101b04 */
[----:B------:R-:W-:Y:S05]  /*0350*/  EXIT ;  /* 0x000000000000794d */ /* 0x000fea0003800000 */
.L_x_0:
[----:B------:R-:W-:-:S00]  /*0360*/  BRA `(.L_x_0) ;  /* 0xfffffffc00fc7947 */ /* 0x000fc0000383ffff */
[----:B------:R-:W-:-:S00]  /*0370*/  NOP ;  /* 0x0000000000007918 */ /* 0x000fc00000000000 */
        /* <DEDUP_REMOVED lines=8> */
.L_x_1:


//--------------------- .nv.constant0.triton_poi_fused_cat_16 --------------------------
	.section	.nv.constant0.triton_poi_fused_cat_16,"a",@progbits
	.sectionflags	@""
	.align	4
.nv.constant0.triton_poi_fused_cat_16:
	.zero		564
